//
// Generated by NVIDIA NVVM Compiler
//
// Compiler Build ID: CL-36424714
// Cuda compilation tools, release 13.0, V13.0.88
// Based on NVVM 20.0.0
//

.version 9.0
.target sm_100
.address_size 64

	// .globl	_Z10helloWorldv

.visible .entry _Z10helloWorldv()
{


	ret;

}


// ===== COMPILED SASS (sm_100) =====

	.target	sm_100

	.elftype	@"ET_EXEC"


//--------------------- .note.nv.tkinfo           --------------------------
	.section	.note.nv.tkinfo,"",@"SHT_NOTE"
	.sectionflags	@"SHF_NOTE_NV_TKINFO"
	.tkinfo
        /*0018*/ 	.word	0x00000002
        /*0030*/ 	.string	""
        /*0030*/ 	.string	"ptxas"
        /*0030*/ 	.string	"Cuda compilation tools, release 13.0, V13.0.88"
        /*0030*/ 	.string	"Build cuda_13.0.r13.0/compiler.36424714_0"
        /*0030*/ 	.string	"-arch sm_100 -m 64 "



//--------------------- .note.nv.cuinfo           --------------------------
	.section	.note.nv.cuinfo,"",@"SHT_NOTE"
	.sectionflags	@"SHF_NOTE_NV_CUINFO"
        /*0018*/ 	.short	0x0002
        /*001a*/ 	.short	0x0064
        /*001c*/ 	.short	0x0082
	.zero		2


//--------------------- .nv.info                  --------------------------
	.section	.nv.info,"",@"SHT_CUDA_INFO"
	.align	4


	//----- nvinfo : EIATTR_REGCOUNT
	.align		4
        /*0000*/ 	.byte	0x04, 0x2f
        /*0002*/ 	.short	(.L_1 - .L_0)
	.align		4
.L_0:
        /*0004*/ 	.word	index@(_Z10helloWorldv)
        /*0008*/ 	.word	0x00000004


	//----- nvinfo : EIATTR_FRAME_SIZE
	.align		4
.L_1:
        /*000c*/ 	.byte	0x04, 0x11
        /*000e*/ 	.short	(.L_3 - .L_2)
	.align		4
.L_2:
        /*0010*/ 	.word	index@(_Z10helloWorldv)
        /*0014*/ 	.word	0x00000000


	//----- nvinfo : EIATTR_MIN_STACK_SIZE
	.align		4
.L_3:
        /*0018*/ 	.byte	0x04, 0x12
        /*001a*/ 	.short	(.L_5 - .L_4)
	.align		4
.L_4:
        /*001c*/ 	.word	index@(_Z10helloWorldv)
        /*0020*/ 	.word	0x00000000
.L_5:


//--------------------- .nv.compat                --------------------------
	.section	.nv.compat,"",@"SHT_CUDA_COMPAT_INFO"
	.align	4
        /*0000*/ 	.byte	0x02, 0x09, 0x00, 0x00, 0x02, 0x02, 0x01, 0x00, 0x02, 0x05, 0x05, 0x00, 0x03, 0x07, 0x01, 0x01
        /*0010*/ 	.byte	0x02, 0x03, 0x00, 0x00, 0x02, 0x06, 0x01, 0x00, 0x04, 0x0b, 0x08, 0x00, 0x09, 0x00, 0x00, 0x00
        /*0020*/ 	.byte	0x00, 0x00, 0x00, 0x00


//--------------------- .nv.info._Z10helloWorldv  --------------------------
	.section	.nv.info._Z10helloWorldv,"",@"SHT_CUDA_INFO"
	.sectionflags	@""
	.align	4


	//----- nvinfo : EIATTR_CUDA_API_VERSION
	.align		4
        /*0000*/ 	.byte	0x04, 0x37
        /*0002*/ 	.short	(.L_7 - .L_6)
.L_6:
        /*0004*/ 	.word	0x00000082


	//----- nvinfo : EIATTR_SPARSE_MMA_MASK
	.align		4
.L_7:
        /*0008*/ 	.byte	0x03, 0x50
        /*000a*/ 	.short	0x0000


	//----- nvinfo : EIATTR_MAXREG_COUNT
	.align		4
        /*000c*/ 	.byte	0x03, 0x1b
        /*000e*/ 	.short	0x00ff


	//----- nvinfo : EIATTR_MERCURY_ISA_VERSION
	.align		4
        /*0010*/ 	.byte	0x03, 0x5f
        /*0012*/ 	.short	0x0101


	//----- nvinfo : EIATTR_VRC_CTA_INIT_COUNT
	.align		4
        /*0014*/ 	.byte	0x02, 0x4a
	.zero		1
	.zero		1


	//----- nvinfo : EIATTR_EXIT_INSTR_OFFSETS
	.align		4
        /*0018*/ 	.byte	0x04, 0x1c
        /*001a*/ 	.short	(.L_9 - .L_8)


	//   ....[0]....
.L_8:
        /*001c*/ 	.word	0x00000010


	//----- nvinfo : EIATTR_SW_WAR
	.align		4
.L_9:
        /*0020*/ 	.byte	0x04, 0x36
        /*0022*/ 	.short	(.L_11 - .L_10)
.L_10:
        /*0024*/ 	.word	0x00000008
.L_11:


//--------------------- .nv.callgraph             --------------------------
	.section	.nv.callgraph,"",@"SHT_CUDA_CALLGRAPH"
	.align	4
	.sectionentsize	8
	.align		4
        /*0000*/ 	.word	0x00000000
	.align		4
        /*0004*/ 	.word	0xffffffff
	.align		4
        /*0008*/ 	.word	0x00000000
	.align		4
        /*000c*/ 	.word	0xfffffffe
	.align		4
        /*0010*/ 	.word	0x00000000
	.align		4
        /*0014*/ 	.word	0xfffffffd
	.align		4
        /*0018*/ 	.word	0x00000000
	.align		4
        /*001c*/ 	.word	0xfffffffc


//--------------------- .text._Z10helloWorldv     --------------------------
	.section	.text._Z10helloWorldv,"ax",@progbits
	.align	128
        .global         _Z10helloWorldv
        .type           _Z10helloWorldv,@function
        .size           _Z10helloWorldv,(.L_x_1 - _Z10helloWorldv)
        .other          _Z10helloWorldv,@"STO_CUDA_ENTRY STV_DEFAULT"
_Z10helloWorldv:
.text._Z10helloWorldv:
[----:B------:R-:W-:Y:S01]  /*0000*/  LDC R1, c[0x0][0x37c] ;  /* 0x0000df00ff017b82 */ /* 0x000fe20000000800 */
[----:B------:R-:W-:Y:S05]  /*0010*/  EXIT ;  /* 0x000000000000794d */ /* 0x000fea0003800000 */
.L_x_0:
[----:B------:R-:W-:-:S00]  /*0020*/  BRA `(.L_x_0) ;  /* 0xfffffffc00fc7947 */ /* 0x000fc0000383ffff */
[----:B------:R-:W-:-:S00]  /*0030*/  NOP ;  /* 0x0000000000007918 */ /* 0x000fc00000000000 */
        /* <DEDUP_REMOVED lines=12> */
.L_x_1:


//--------------------- .nv.shared.reserved.0     --------------------------
	.section	.nv.shared.reserved.0,"aw",@nobits
	.weak		__nv_reservedSMEM_offset_0_alias
	.size		__nv_reservedSMEM_offset_0_alias, 0, 64
	.other		__nv_reservedSMEM_offset_0_alias,@"STO_CUDA_RESERVED_SHARED STV_DEFAULT"
__nv_reservedSMEM_offset_0_alias:
	.zero		0
	.zero		64


//--------------------- .nv.constant0._Z10helloWorldv --------------------------
	.section	.nv.constant0._Z10helloWorldv,"a",@progbits
	.sectionflags	@""
	.align	4
.nv.constant0._Z10helloWorldv:
	.zero		896


//--------------------- SYMBOLS --------------------------

	.type		.nv.reservedSmem.offset0,@object
	.size		.nv.reservedSmem.offset0,0x4
